//
// Generated by NVIDIA NVVM Compiler
//
// Compiler Build ID: CL-36424714
// Cuda compilation tools, release 13.0, V13.0.88
// Based on NVVM 20.0.0
//

.version 9.0
.target sm_100
.address_size 64

	// .globl	_Z4reluPKfPfi

.visible .entry _Z4reluPKfPfi(
	.param .u64 .ptr .align 1 _Z4reluPKfPfi_param_0,
	.param .u64 .ptr .align 1 _Z4reluPKfPfi_param_1,
	.param .u32 _Z4reluPKfPfi_param_2
)
{
	.reg .pred 	%p<2>;
	.reg .b32 	%r<6>;
	.reg .b32 	%f<3>;
	.reg .b64 	%rd<8>;

	ld.param.u64 	%rd1, [_Z4reluPKfPfi_param_0];
	ld.param.u64 	%rd2, [_Z4reluPKfPfi_param_1];
	ld.param.u32 	%r2, [_Z4reluPKfPfi_param_2];
	mov.u32 	%r3, %ctaid.x;
	mov.u32 	%r4, %ntid.x;
	mov.u32 	%r5, %tid.x;
	mad.lo.s32 	%r1, %r3, %r4, %r5;
	setp.ge.s32 	%p1, %r1, %r2;
	@%p1 bra 	$L__BB0_2;
	cvta.to.global.u64 	%rd3, %rd2;
	cvta.to.global.u64 	%rd4, %rd1;
	mul.wide.s32 	%rd5, %r1, 4;
	add.s64 	%rd6, %rd4, %rd5;
	ld.global.f32 	%f1, [%rd6];
	max.f32 	%f2, %f1, 0f00000000;
	add.s64 	%rd7, %rd3, %rd5;
	st.global.f32 	[%rd7], %f2;
$L__BB0_2:
	ret;

}


// ===== COMPILED SASS (sm_100) =====

	.target	sm_100

	.elftype	@"ET_EXEC"


//--------------------- .note.nv.tkinfo           --------------------------
	.section	.note.nv.tkinfo,"",@"SHT_NOTE"
	.sectionflags	@"SHF_NOTE_NV_TKINFO"
	.tkinfo
        /*0018*/ 	.word	0x00000002
        /*0030*/ 	.string	""
        /*0030*/ 	.string	"ptxas"
        /*0030*/ 	.string	"Cuda compilation tools, release 13.0, V13.0.88"
        /*0030*/ 	.string	"Build cuda_13.0.r13.0/compiler.36424714_0"
        /*0030*/ 	.string	"-arch sm_100 -m 64 "



//--------------------- .note.nv.cuinfo           --------------------------
	.section	.note.nv.cuinfo,"",@"SHT_NOTE"
	.sectionflags	@"SHF_NOTE_NV_CUINFO"
        /*0018*/ 	.short	0x0002
        /*001a*/ 	.short	0x0064
        /*001c*/ 	.short	0x0082
	.zero		2


//--------------------- .nv.info                  --------------------------
	.section	.nv.info,"",@"SHT_CUDA_INFO"
	.align	4


	//----- nvinfo : EIATTR_REGCOUNT
	.align		4
        /*0000*/ 	.byte	0x04, 0x2f
        /*0002*/ 	.short	(.L_1 - .L_0)
	.align		4
.L_0:
        /*0004*/ 	.word	index@(_Z4reluPKfPfi)
        /*0008*/ 	.word	0x0000000a


	//----- nvinfo : EIATTR_FRAME_SIZE
	.align		4
.L_1:
        /*000c*/ 	.byte	0x04, 0x11
        /*000e*/ 	.short	(.L_3 - .L_2)
	.align		4
.L_2:
        /*0010*/ 	.word	index@(_Z4reluPKfPfi)
        /*0014*/ 	.word	0x00000000


	//----- nvinfo : EIATTR_MIN_STACK_SIZE
	.align		4
.L_3:
        /*0018*/ 	.byte	0x04, 0x12
        /*001a*/ 	.short	(.L_5 - .L_4)
	.align		4
.L_4:
        /*001c*/ 	.word	index@(_Z4reluPKfPfi)
        /*0020*/ 	.word	0x00000000
.L_5:


//--------------------- .nv.compat                --------------------------
	.section	.nv.compat,"",@"SHT_CUDA_COMPAT_INFO"
	.align	4
        /*0000*/ 	.byte	0x02, 0x09, 0x00, 0x00, 0x02, 0x02, 0x01, 0x00, 0x02, 0x05, 0x05, 0x00, 0x03, 0x07, 0x01, 0x01
        /*0010*/ 	.byte	0x02, 0x03, 0x00, 0x00, 0x02, 0x06, 0x01, 0x00, 0x04, 0x0b, 0x08, 0x00, 0x09, 0x00, 0x00, 0x00
        /*0020*/ 	.byte	0x00, 0x00, 0x00, 0x00


//--------------------- .nv.info._Z4reluPKfPfi    --------------------------
	.section	.nv.info._Z4reluPKfPfi,"",@"SHT_CUDA_INFO"
	.sectionflags	@""
	.align	4


	//----- nvinfo : EIATTR_CUDA_API_VERSION
	.align		4
        /*0000*/ 	.byte	0x04, 0x37
        /*0002*/ 	.short	(.L_7 - .L_6)
.L_6:
        /*0004*/ 	.word	0x00000082


	//----- nvinfo : EIATTR_KPARAM_INFO
	.align		4
.L_7:
        /*0008*/ 	.byte	0x04, 0x17
        /*000a*/ 	.short	(.L_9 - .L_8)
.L_8:
        /*000c*/ 	.word	0x00000000
        /*0010*/ 	.short	0x0002
        /*0012*/ 	.short	0x0010
        /*0014*/ 	.byte	0x00, 0xf0, 0x11, 0x00


	//----- nvinfo : EIATTR_KPARAM_INFO
	.align		4
.L_9:
        /*0018*/ 	.byte	0x04, 0x17
        /*001a*/ 	.short	(.L_11 - .L_10)
.L_10:
        /*001c*/ 	.word	0x00000000
        /*0020*/ 	.short	0x0001
        /*0022*/ 	.short	0x0008
        /*0024*/ 	.byte	0x00, 0xf5, 0x21, 0x00


	//----- nvinfo : EIATTR_KPARAM_INFO
	.align		4
.L_11:
        /*0028*/ 	.byte	0x04, 0x17
        /*002a*/ 	.short	(.L_13 - .L_12)
.L_12:
        /*002c*/ 	.word	0x00000000
        /*0030*/ 	.short	0x0000
        /*0032*/ 	.short	0x0000
        /*0034*/ 	.byte	0x00, 0xf5, 0x21, 0x00


	//----- nvinfo : EIATTR_SPARSE_MMA_MASK
	.align		4
.L_13:
        /*0038*/ 	.byte	0x03, 0x50
        /*003a*/ 	.short	0x0000


	//----- nvinfo : EIATTR_MAXREG_COUNT
	.align		4
        /*003c*/ 	.byte	0x03, 0x1b
        /*003e*/ 	.short	0x00ff


	//----- nvinfo : EIATTR_MERCURY_ISA_VERSION
	.align		4
        /*0040*/ 	.byte	0x03, 0x5f
        /*0042*/ 	.short	0x0101


	//----- nvinfo : EIATTR_VRC_CTA_INIT_COUNT
	.align		4
        /*0044*/ 	.byte	0x02, 0x4a
	.zero		1
	.zero		1


	//----- nvinfo : EIATTR_EXIT_INSTR_OFFSETS
	.align		4
        /*0048*/ 	.byte	0x04, 0x1c
        /*004a*/ 	.short	(.L_15 - .L_14)


	//   ....[0]....
.L_14:
        /*004c*/ 	.word	0x00000070


	//   ....[1]....
        /*0050*/ 	.word	0x00000100


	//----- nvinfo : EIATTR_CBANK_PARAM_SIZE
	.align		4
.L_15:
        /*0054*/ 	.byte	0x03, 0x19
        /*0056*/ 	.short	0x0014


	//----- nvinfo : EIATTR_PARAM_CBANK
	.align		4
        /*0058*/ 	.byte	0x04, 0x0a
        /*005a*/ 	.short	(.L_17 - .L_16)
	.align		4
.L_16:
        /*005c*/ 	.word	index@(.nv.constant0._Z4reluPKfPfi)
        /*0060*/ 	.short	0x0380
        /*0062*/ 	.short	0x0014


	//----- nvinfo : EIATTR_SW_WAR
	.align		4
.L_17:
        /*0064*/ 	.byte	0x04, 0x36
        /*0066*/ 	.short	(.L_19 - .L_18)
.L_18:
        /*0068*/ 	.word	0x00000008
.L_19:


//--------------------- .nv.callgraph             --------------------------
	.section	.nv.callgraph,"",@"SHT_CUDA_CALLGRAPH"
	.align	4
	.sectionentsize	8
	.align		4
        /*0000*/ 	.word	0x00000000
	.align		4
        /*0004*/ 	.word	0xffffffff
	.align		4
        /*0008*/ 	.word	0x00000000
	.align		4
        /*000c*/ 	.word	0xfffffffe
	.align		4
        /*0010*/ 	.word	0x00000000
	.align		4
        /*0014*/ 	.word	0xfffffffd
	.align		4
        /*0018*/ 	.word	0x00000000
	.align		4
        /*001c*/ 	.word	0xfffffffc


//--------------------- .text._Z4reluPKfPfi       --------------------------
	.section	.text._Z4reluPKfPfi,"ax",@progbits
	.align	128
        .global         _Z4reluPKfPfi
        .type           _Z4reluPKfPfi,@function
        .size           _Z4reluPKfPfi,(.L_x_1 - _Z4reluPKfPfi)
        .other          _Z4reluPKfPfi,@"STO_CUDA_ENTRY STV_DEFAULT"
_Z4reluPKfPfi:
.text._Z4reluPKfPfi:
[----:B------:R-:W-:Y:S01]  /*0000*/  LDC R1, c[0x0][0x37c] ;  /* 0x0000df00ff017b82 */ /* 0x000fe20000000800 */
[----:B------:R-:W0:Y:S07]  /*0010*/  S2R R0, SR_TID.X ;  /* 0x0000000000007919 */ /* 0x000e2e0000002100 */
[----:B------:R-:W0:Y:S01]  /*0020*/  S2UR UR4, SR_CTAID.X ;  /* 0x00000000000479c3 */ /* 0x000e220000002500 */
[----:B------:R-:W1:Y:S07]  /*0030*/  LDCU UR5, c[0x0][0x390] ;  /* 0x00007200ff0577ac */ /* 0x000e6e0008000800 */
[----:B------:R-:W0:Y:S02]  /*0040*/  LDC R7, c[0x0][0x360] ;  /* 0x0000d800ff077b82 */ /* 0x000e240000000800 */
[----:B0-----:R-:W-:-:S05]  /*0050*/  IMAD R7, R7, UR4, R0 ;  /* 0x0000000407077c24 */ /* 0x001fca000f8e0200 */
[----:B-1----:R-:W-:-:S13]  /*0060*/  ISETP.GE.AND P0, PT, R7, UR5, PT ;  /* 0x0000000507007c0c */ /* 0x002fda000bf06270 */
[----:B------:R-:W-:Y:S05]  /*0070*/  @P0 EXIT ;  /* 0x000000000000094d */ /* 0x000fea0003800000 */
[----:B------:R-:W0:Y:S01]  /*0080*/  LDC.64 R2, c[0x0][0x380] ;  /* 0x0000e000ff027b82 */ /* 0x000e220000000a00 */
[----:B------:R-:W1:Y:S07]  /*0090*/  LDCU.64 UR4, c[0x0][0x358] ;  /* 0x00006b00ff0477ac */ /* 0x000e6e0008000a00 */
[----:B------:R-:W2:Y:S01]  /*00a0*/  LDC.64 R4, c[0x0][0x388] ;  /* 0x0000e200ff047b82 */ /* 0x000ea20000000a00 */
[----:B0-----:R-:W-:-:S06]  /*00b0*/  IMAD.WIDE R2, R7, 0x4, R2 ;  /* 0x0000000407027825 */ /* 0x001fcc00078e0202 */
[----:B-1----:R-:W3:Y:S01]  /*00c0*/  LDG.E R2, desc[UR4][R2.64] ;  /* 0x0000000402027981 */ /* 0x002ee2000c1e1900 */
[----:B--2---:R-:W-:Y:S01]  /*00d0*/  IMAD.WIDE R4, R7, 0x4, R4 ;  /* 0x0000000407047825 */ /* 0x004fe200078e0204 */
[----:B---3--:R-:W-:-:S05]  /*00e0*/  FMNMX R7, RZ, R2, !PT ;  /* 0x00000002ff077209 */ /* 0x008fca0007800000 */
[----:B------:R-:W-:Y:S01]  /*00f0*/  STG.E desc[UR4][R4.64], R7 ;  /* 0x0000000704007986 */ /* 0x000fe2000c101904 */
[----:B------:R-:W-:Y:S05]  /*0100*/  EXIT ;  /* 0x000000000000794d */ /* 0x000fea0003800000 */
.L_x_0:
[----:B------:R-:W-:-:S00]  /*0110*/  BRA `(.L_x_0) ;  /* 0xfffffffc00fc7947 */ /* 0x000fc0000383ffff */
[----:B------:R-:W-:-:S00]  /*0120*/  NOP ;  /* 0x0000000000007918 */ /* 0x000fc00000000000 */
        /* <DEDUP_REMOVED lines=13> */
.L_x_1:


//--------------------- .nv.shared.reserved.0     --------------------------
	.section	.nv.shared.reserved.0,"aw",@nobits
	.weak		__nv_reservedSMEM_offset_0_alias
	.size		__nv_reservedSMEM_offset_0_alias, 0, 64
	.other		__nv_reservedSMEM_offset_0_alias,@"STO_CUDA_RESERVED_SHARED STV_DEFAULT"
__nv_reservedSMEM_offset_0_alias:
	.zero		0
	.zero		64


//--------------------- .nv.constant0._Z4reluPKfPfi --------------------------
	.section	.nv.constant0._Z4reluPKfPfi,"a",@progbits
	.sectionflags	@""
	.align	4
.nv.constant0._Z4reluPKfPfi:
	.zero		916


//--------------------- SYMBOLS --------------------------

	.type		.nv.reservedSmem.offset0,@object
	.size		.nv.reservedSmem.offset0,0x4
